//
// Generated by NVIDIA NVVM Compiler
//
// Compiler Build ID: CL-36424714
// Cuda compilation tools, release 13.0, V13.0.88
// Based on NVVM 20.0.0
//

.version 9.0
.target sm_100
.address_size 64

	// .globl	_Z6MatAddPA2_iS0_S0_

.visible .entry _Z6MatAddPA2_iS0_S0_(
	.param .u64 .ptr .align 1 _Z6MatAddPA2_iS0_S0__param_0,
	.param .u64 .ptr .align 1 _Z6MatAddPA2_iS0_S0__param_1,
	.param .u64 .ptr .align 1 _Z6MatAddPA2_iS0_S0__param_2
)
{
	.reg .b32 	%r<6>;
	.reg .b64 	%rd<15>;

	ld.param.u64 	%rd1, [_Z6MatAddPA2_iS0_S0__param_0];
	ld.param.u64 	%rd2, [_Z6MatAddPA2_iS0_S0__param_1];
	ld.param.u64 	%rd3, [_Z6MatAddPA2_iS0_S0__param_2];
	cvta.to.global.u64 	%rd4, %rd3;
	cvta.to.global.u64 	%rd5, %rd2;
	cvta.to.global.u64 	%rd6, %rd1;
	mov.u32 	%r1, %tid.x;
	mov.u32 	%r2, %tid.y;
	mul.wide.u32 	%rd7, %r1, 8;
	add.s64 	%rd8, %rd6, %rd7;
	mul.wide.u32 	%rd9, %r2, 4;
	add.s64 	%rd10, %rd8, %rd9;
	ld.global.u32 	%r3, [%rd10];
	add.s64 	%rd11, %rd5, %rd7;
	add.s64 	%rd12, %rd11, %rd9;
	ld.global.u32 	%r4, [%rd12];
	add.s32 	%r5, %r4, %r3;
	add.s64 	%rd13, %rd4, %rd7;
	add.s64 	%rd14, %rd13, %rd9;
	st.global.u32 	[%rd14], %r5;
	ret;

}


// ===== COMPILED SASS (sm_100) =====

	.target	sm_100

	.elftype	@"ET_EXEC"


//--------------------- .note.nv.tkinfo           --------------------------
	.section	.note.nv.tkinfo,"",@"SHT_NOTE"
	.sectionflags	@"SHF_NOTE_NV_TKINFO"
	.tkinfo
        /*0018*/ 	.word	0x00000002
        /*0030*/ 	.string	""
        /*0030*/ 	.string	"ptxas"
        /*0030*/ 	.string	"Cuda compilation tools, release 13.0, V13.0.88"
        /*0030*/ 	.string	"Build cuda_13.0.r13.0/compiler.36424714_0"
        /*0030*/ 	.string	"-arch sm_100 -m 64 "



//--------------------- .note.nv.cuinfo           --------------------------
	.section	.note.nv.cuinfo,"",@"SHT_NOTE"
	.sectionflags	@"SHF_NOTE_NV_CUINFO"
        /*0018*/ 	.short	0x0002
        /*001a*/ 	.short	0x0064
        /*001c*/ 	.short	0x0082
	.zero		2


//--------------------- .nv.info                  --------------------------
	.section	.nv.info,"",@"SHT_CUDA_INFO"
	.align	4


	//----- nvinfo : EIATTR_REGCOUNT
	.align		4
        /*0000*/ 	.byte	0x04, 0x2f
        /*0002*/ 	.short	(.L_1 - .L_0)
	.align		4
.L_0:
        /*0004*/ 	.word	index@(_Z6MatAddPA2_iS0_S0_)
        /*0008*/ 	.word	0x0000000e


	//----- nvinfo : EIATTR_FRAME_SIZE
	.align		4
.L_1:
        /*000c*/ 	.byte	0x04, 0x11
        /*000e*/ 	.short	(.L_3 - .L_2)
	.align		4
.L_2:
        /*0010*/ 	.word	index@(_Z6MatAddPA2_iS0_S0_)
        /*0014*/ 	.word	0x00000000


	//----- nvinfo : EIATTR_MIN_STACK_SIZE
	.align		4
.L_3:
        /*0018*/ 	.byte	0x04, 0x12
        /*001a*/ 	.short	(.L_5 - .L_4)
	.align		4
.L_4:
        /*001c*/ 	.word	index@(_Z6MatAddPA2_iS0_S0_)
        /*0020*/ 	.word	0x00000000
.L_5:


//--------------------- .nv.compat                --------------------------
	.section	.nv.compat,"",@"SHT_CUDA_COMPAT_INFO"
	.align	4
        /*0000*/ 	.byte	0x02, 0x09, 0x00, 0x00, 0x02, 0x02, 0x01, 0x00, 0x02, 0x05, 0x05, 0x00, 0x03, 0x07, 0x01, 0x01
        /*0010*/ 	.byte	0x02, 0x03, 0x00, 0x00, 0x02, 0x06, 0x01, 0x00, 0x04, 0x0b, 0x08, 0x00, 0x09, 0x00, 0x00, 0x00
        /*0020*/ 	.byte	0x00, 0x00, 0x00, 0x00


//--------------------- .nv.info._Z6MatAddPA2_iS0_S0_ --------------------------
	.section	.nv.info._Z6MatAddPA2_iS0_S0_,"",@"SHT_CUDA_INFO"
	.sectionflags	@""
	.align	4


	//----- nvinfo : EIATTR_CUDA_API_VERSION
	.align		4
        /*0000*/ 	.byte	0x04, 0x37
        /*0002*/ 	.short	(.L_7 - .L_6)
.L_6:
        /*0004*/ 	.word	0x00000082


	//----- nvinfo : EIATTR_KPARAM_INFO
	.align		4
.L_7:
        /*0008*/ 	.byte	0x04, 0x17
        /*000a*/ 	.short	(.L_9 - .L_8)
.L_8:
        /*000c*/ 	.word	0x00000000
        /*0010*/ 	.short	0x0002
        /*0012*/ 	.short	0x0010
        /*0014*/ 	.byte	0x00, 0xf5, 0x21, 0x00


	//----- nvinfo : EIATTR_KPARAM_INFO
	.align		4
.L_9:
        /*0018*/ 	.byte	0x04, 0x17
        /*001a*/ 	.short	(.L_11 - .L_10)
.L_10:
        /*001c*/ 	.word	0x00000000
        /*0020*/ 	.short	0x0001
        /*0022*/ 	.short	0x0008
        /*0024*/ 	.byte	0x00, 0xf5, 0x21, 0x00


	//----- nvinfo : EIATTR_KPARAM_INFO
	.align		4
.L_11:
        /*0028*/ 	.byte	0x04, 0x17
        /*002a*/ 	.short	(.L_13 - .L_12)
.L_12:
        /*002c*/ 	.word	0x00000000
        /*0030*/ 	.short	0x0000
        /*0032*/ 	.short	0x0000
        /*0034*/ 	.byte	0x00, 0xf5, 0x21, 0x00


	//----- nvinfo : EIATTR_SPARSE_MMA_MASK
	.align		4
.L_13:
        /*0038*/ 	.byte	0x03, 0x50
        /*003a*/ 	.short	0x0000


	//----- nvinfo : EIATTR_MAXREG_COUNT
	.align		4
        /*003c*/ 	.byte	0x03, 0x1b
        /*003e*/ 	.short	0x00ff


	//----- nvinfo : EIATTR_MERCURY_ISA_VERSION
	.align		4
        /*0040*/ 	.byte	0x03, 0x5f
        /*0042*/ 	.short	0x0101


	//----- nvinfo : EIATTR_VRC_CTA_INIT_COUNT
	.align		4
        /*0044*/ 	.byte	0x02, 0x4a
	.zero		1
	.zero		1


	//----- nvinfo : EIATTR_EXIT_INSTR_OFFSETS
	.align		4
        /*0048*/ 	.byte	0x04, 0x1c
        /*004a*/ 	.short	(.L_15 - .L_14)


	//   ....[0]....
.L_14:
        /*004c*/ 	.word	0x00000110


	//----- nvinfo : EIATTR_CBANK_PARAM_SIZE
	.align		4
.L_15:
        /*0050*/ 	.byte	0x03, 0x19
        /*0052*/ 	.short	0x0018


	//----- nvinfo : EIATTR_PARAM_CBANK
	.align		4
        /*0054*/ 	.byte	0x04, 0x0a
        /*0056*/ 	.short	(.L_17 - .L_16)
	.align		4
.L_16:
        /*0058*/ 	.word	index@(.nv.constant0._Z6MatAddPA2_iS0_S0_)
        /*005c*/ 	.short	0x0380
        /*005e*/ 	.short	0x0018


	//----- nvinfo : EIATTR_SW_WAR
	.align		4
.L_17:
        /*0060*/ 	.byte	0x04, 0x36
        /*0062*/ 	.short	(.L_19 - .L_18)
.L_18:
        /*0064*/ 	.word	0x00000008
.L_19:


//--------------------- .nv.callgraph             --------------------------
	.section	.nv.callgraph,"",@"SHT_CUDA_CALLGRAPH"
	.align	4
	.sectionentsize	8
	.align		4
        /*0000*/ 	.word	0x00000000
	.align		4
        /*0004*/ 	.word	0xffffffff
	.align		4
        /*0008*/ 	.word	0x00000000
	.align		4
        /*000c*/ 	.word	0xfffffffe
	.align		4
        /*0010*/ 	.word	0x00000000
	.align		4
        /*0014*/ 	.word	0xfffffffd
	.align		4
        /*0018*/ 	.word	0x00000000
	.align		4
        /*001c*/ 	.word	0xfffffffc


//--------------------- .text._Z6MatAddPA2_iS0_S0_ --------------------------
	.section	.text._Z6MatAddPA2_iS0_S0_,"ax",@progbits
	.align	128
        .global         _Z6MatAddPA2_iS0_S0_
        .type           _Z6MatAddPA2_iS0_S0_,@function
        .size           _Z6MatAddPA2_iS0_S0_,(.L_x_1 - _Z6MatAddPA2_iS0_S0_)
        .other          _Z6MatAddPA2_iS0_S0_,@"STO_CUDA_ENTRY STV_DEFAULT"
_Z6MatAddPA2_iS0_S0_:
.text._Z6MatAddPA2_iS0_S0_:
[----:B------:R-:W-:Y:S01]  /*0000*/  LDC R1, c[0x0][0x37c] ;  /* 0x0000df00ff017b82 */ /* 0x000fe20000000800 */
[----:B------:R-:W0:Y:S07]  /*0010*/  S2R R9, SR_TID.X ;  /* 0x0000000000097919 */ /* 0x000e2e0000002100 */
[----:B------:R-:W0:Y:S01]  /*0020*/  LDC.64 R2, c[0x0][0x380] ;  /* 0x0000e000ff027b82 */ /* 0x000e220000000a00 */
[----:B------:R-:W1:Y:S01]  /*0030*/  LDCU.64 UR4, c[0x0][0x358] ;  /* 0x00006b00ff0477ac */ /* 0x000e620008000a00 */
[----:B------:R-:W2:Y:S06]  /*0040*/  S2R R11, SR_TID.Y ;  /* 0x00000000000b7919 */ /* 0x000eac0000002200 */
[----:B------:R-:W3:Y:S08]  /*0050*/  LDC.64 R4, c[0x0][0x388] ;  /* 0x0000e200ff047b82 */ /* 0x000ef00000000a00 */
[----:B------:R-:W4:Y:S01]  /*0060*/  LDC.64 R6, c[0x0][0x390] ;  /* 0x0000e400ff067b82 */ /* 0x000f220000000a00 */
[----:B0-----:R-:W-:-:S04]  /*0070*/  IMAD.WIDE.U32 R2, R9, 0x8, R2 ;  /* 0x0000000809027825 */ /* 0x001fc800078e0002 */
[----:B---3--:R-:W-:-:S04]  /*0080*/  IMAD.WIDE.U32 R4, R9, 0x8, R4 ;  /* 0x0000000809047825 */ /* 0x008fc800078e0004 */
[----:B--2---:R-:W-:-:S04]  /*0090*/  IMAD.WIDE.U32 R2, R11, 0x4, R2 ;  /* 0x000000040b027825 */ /* 0x004fc800078e0002 */
[----:B------:R-:W-:Y:S02]  /*00a0*/  IMAD.WIDE.U32 R4, R11, 0x4, R4 ;  /* 0x000000040b047825 */ /* 0x000fe400078e0004 */
[----:B-1----:R-:W2:Y:S04]  /*00b0*/  LDG.E R2, desc[UR4][R2.64] ;  /* 0x0000000402027981 */ /* 0x002ea8000c1e1900 */
[----:B------:R-:W2:Y:S01]  /*00c0*/  LDG.E R5, desc[UR4][R4.64] ;  /* 0x0000000404057981 */ /* 0x000ea2000c1e1900 */
[----:B----4-:R-:W-:-:S04]  /*00d0*/  IMAD.WIDE.U32 R6, R9, 0x8, R6 ;  /* 0x0000000809067825 */ /* 0x010fc800078e0006 */
[----:B------:R-:W-:Y:S01]  /*00e0*/  IMAD.WIDE.U32 R6, R11, 0x4, R6 ;  /* 0x000000040b067825 */ /* 0x000fe200078e0006 */
[----:B--2---:R-:W-:-:S05]  /*00f0*/  IADD3 R9, PT, PT, R2, R5, RZ ;  /* 0x0000000502097210 */ /* 0x004fca0007ffe0ff */
[----:B------:R-:W-:Y:S01]  /*0100*/  STG.E desc[UR4][R6.64], R9 ;  /* 0x0000000906007986 */ /* 0x000fe2000c101904 */
[----:B------:R-:W-:Y:S05]  /*0110*/  EXIT ;  /* 0x000000000000794d */ /* 0x000fea0003800000 */
.L_x_0:
[----:B------:R-:W-:-:S00]  /*0120*/  BRA `(.L_x_0) ;  /* 0xfffffffc00fc7947 */ /* 0x000fc0000383ffff */
[----:B------:R-:W-:-:S00]  /*0130*/  NOP ;  /* 0x0000000000007918 */ /* 0x000fc00000000000 */
        /* <DEDUP_REMOVED lines=12> */
.L_x_1:


//--------------------- .nv.shared.reserved.0     --------------------------
	.section	.nv.shared.reserved.0,"aw",@nobits
	.weak		__nv_reservedSMEM_offset_0_alias
	.size		__nv_reservedSMEM_offset_0_alias, 0, 64
	.other		__nv_reservedSMEM_offset_0_alias,@"STO_CUDA_RESERVED_SHARED STV_DEFAULT"
__nv_reservedSMEM_offset_0_alias:
	.zero		0
	.zero		64


//--------------------- .nv.constant0._Z6MatAddPA2_iS0_S0_ --------------------------
	.section	.nv.constant0._Z6MatAddPA2_iS0_S0_,"a",@progbits
	.sectionflags	@""
	.align	4
.nv.constant0._Z6MatAddPA2_iS0_S0_:
	.zero		920


//--------------------- SYMBOLS --------------------------

	.type		.nv.reservedSmem.offset0,@object
	.size		.nv.reservedSmem.offset0,0x4
